	.headerflags	@"EF_CUDA_TEXMODE_UNIFIED EF_CUDA_64BIT_ADDRESS EF_CUDA_ACCELERATORS EF_CUDA_SM90 EF_CUDA_VIRTUAL_SM(EF_CUDA_SM90)"
	.elftype	@"ET_EXEC"


//--------------------- .nv.info                  --------------------------
	.section	.nv.info,"",@"SHT_CUDA_INFO"
	.align	4


	//----- nvinfo : EIATTR_REGCOUNT
	.align		4
        /*0000*/ 	.byte	0x04, 0x2f
        /*0002*/ 	.short	(.L_1 - .L_0)
	.align		4
.L_0:
        /*0004*/ 	.word	index@(triton_poi_fused_convolution_21)
        /*0008*/ 	.word	0x00000020


	//----- nvinfo : EIATTR_MIN_STACK_SIZE
	.align		4
.L_1:
        /*000c*/ 	.byte	0x04, 0x12
        /*000e*/ 	.short	(.L_3 - .L_2)
	.align		4
.L_2:
        /*0010*/ 	.word	index@(triton_poi_fused_convolution_21)
        /*0014*/ 	.word	0x00000000


	//----- nvinfo : EIATTR_FRAME_SIZE
	.align		4
.L_3:
        /*0018*/ 	.byte	0x04, 0x11
        /*001a*/ 	.short	(.L_5 - .L_4)
	.align		4
.L_4:
        /*001c*/ 	.word	index@(triton_poi_fused_convolution_21)
        /*0020*/ 	.word	0x00000000


	//----- nvinfo : EIATTR_MIN_STACK_SIZE
	.align		4
.L_5:
        /*0024*/ 	.byte	0x04, 0x12
        /*0026*/ 	.short	(.L_7 - .L_6)
	.align		4
.L_6:
        /*0028*/ 	.word	index@(triton_poi_fused_convolution_21)
        /*002c*/ 	.word	0x00000000
.L_7:


//--------------------- .nv.info.triton_poi_fused_convolution_21 --------------------------
	.section	.nv.info.triton_poi_fused_convolution_21,"",@"SHT_CUDA_INFO"
	.sectionflags	@""
	.align	4


	//----- nvinfo : EIATTR_CUDA_API_VERSION
	.align		4
        /*0000*/ 	.byte	0x04, 0x37
        /*0002*/ 	.short	(.L_9 - .L_8)
.L_8:
        /*0004*/ 	.word	0x0000007c


	//----- nvinfo : EIATTR_KPARAM_INFO
	.align		4
.L_9:
        /*0008*/ 	.byte	0x04, 0x17
        /*000a*/ 	.short	(.L_11 - .L_10)
.L_10:
        /*000c*/ 	.word	0x00000000
        /*0010*/ 	.short	0x0003
        /*0012*/ 	.short	0x0014
        /*0014*/ 	.byte	0x00, 0xf0, 0x11, 0x00


	//----- nvinfo : EIATTR_KPARAM_INFO
	.align		4
.L_11:
        /*0018*/ 	.byte	0x04, 0x17
        /*001a*/ 	.short	(.L_13 - .L_12)
.L_12:
        /*001c*/ 	.word	0x00000000
        /*0020*/ 	.short	0x0002
        /*0022*/ 	.short	0x0010
        /*0024*/ 	.byte	0x00, 0xf0, 0x11, 0x00


	//----- nvinfo : EIATTR_KPARAM_INFO
	.align		4
.L_13:
        /*0028*/ 	.byte	0x04, 0x17
        /*002a*/ 	.short	(.L_15 - .L_14)
.L_14:
        /*002c*/ 	.word	0x00000000
        /*0030*/ 	.short	0x0001
        /*0032*/ 	.short	0x0008
        /*0034*/ 	.byte	0x00, 0xf4, 0x21, 0x00


	//----- nvinfo : EIATTR_KPARAM_INFO
	.align		4
.L_15:
        /*0038*/ 	.byte	0x04, 0x17
        /*003a*/ 	.short	(.L_17 - .L_16)
.L_16:
        /*003c*/ 	.word	0x00000000
        /*0040*/ 	.short	0x0000
        /*0042*/ 	.short	0x0000
        /*0044*/ 	.byte	0x00, 0xf4, 0x21, 0x00


	//----- nvinfo : EIATTR_SPARSE_MMA_MASK
	.align		4
.L_17:
        /*0048*/ 	.byte	0x03, 0x50
        /*004a*/ 	.short	0x0000


	//----- nvinfo : EIATTR_MAXREG_COUNT
	.align		4
        /*004c*/ 	.byte	0x03, 0x1b
        /*004e*/ 	.short	0x00ff


	//----- nvinfo : EIATTR_EXIT_INSTR_OFFSETS
	.align		4
        /*0050*/ 	.byte	0x04, 0x1c
        /*0052*/ 	.short	(.L_19 - .L_18)


	//   ....[0]....
.L_18:
        /*0054*/ 	.word	0x000005b0


	//   ....[1]....
        /*0058*/ 	.word	0x00000600


	//----- nvinfo : EIATTR_REQNTID
	.align		4
.L_19:
        /*005c*/ 	.byte	0x04, 0x10
        /*005e*/ 	.short	(.L_21 - .L_20)
.L_20:
        /*0060*/ 	.word	0x00000080
        /*0064*/ 	.word	0x00000001
        /*0068*/ 	.word	0x00000001


	//----- nvinfo : EIATTR_CBANK_PARAM_SIZE
	.align		4
.L_21:
        /*006c*/ 	.byte	0x03, 0x19
        /*006e*/ 	.short	0x0018


	//----- nvinfo : EIATTR_PARAM_CBANK
	.align		4
        /*0070*/ 	.byte	0x04, 0x0a
        /*0072*/ 	.short	(.L_23 - .L_22)
	.align		4
.L_22:
        /*0074*/ 	.word	index@(.nv.constant0.triton_poi_fused_convolution_21)
        /*0078*/ 	.short	0x0210
        /*007a*/ 	.short	0x0018


	//----- nvinfo : EIATTR_SW_WAR
	.align		4
.L_23:
        /*007c*/ 	.byte	0x04, 0x36
        /*007e*/ 	.short	(.L_25 - .L_24)
.L_24:
        /*0080*/ 	.word	0x00000008
.L_25:


//--------------------- .nv.callgraph             --------------------------
	.section	.nv.callgraph,"",@"SHT_CUDA_CALLGRAPH"
	.align	4
	.sectionentsize	8
	.align		4
        /*0000*/ 	.word	0x00000000
	.align		4
        /*0004*/ 	.word	0xffffffff
	.align		4
        /*0008*/ 	.word	0x00000000
	.align		4
        /*000c*/ 	.word	0xfffffffe
	.align		4
        /*0010*/ 	.word	0x00000000
	.align		4
        /*0014*/ 	.word	0xfffffffd
	.align		4
        /*0018*/ 	.word	0x00000000
	.align		4
        /*001c*/ 	.word	0xfffffffc


//--------------------- .text.triton_poi_fused_convolution_21 --------------------------
	.section	.text.triton_poi_fused_convolution_21,"ax",@progbits
	.sectionflags	@"SHF_BARRIERS=1"
	.align	128
        .global         triton_poi_fused_convolution_21
        .type           triton_poi_fused_convolution_21,@function
        .size           triton_poi_fused_convolution_21,(.L_x_1 - triton_poi_fused_convolution_21)
        .other          triton_poi_fused_convolution_21,@"STO_CUDA_ENTRY STV_DEFAULT"
triton_poi_fused_convolution_21:
.text.triton_poi_fused_convolution_21:
[----:B------:R-:W0:Y:S01]  /*0000*/  LDC R1, c[0x0][0x28] ;  /* 0x00000a00ff017b82 */ /* 0x000e220000000800 */
[----:B------:R-:W1:Y:S07]  /*0010*/  S2R R21, SR_TID.X ;  /* 0x0000000000157919 */ /* 0x000e6e0000002100 */
[----:B------:R-:W2:Y:S01]  /*0020*/  LDC.64 R18, c[0x0][0x210] ;  /* 0x00008400ff127b82 */ /* 0x000ea20000000a00 */
[----:B------:R-:W3:Y:S01]  /*0030*/  S2R R0, SR_CTAID.X ;  /* 0x0000000000007919 */ /* 0x000ee20000002500 */
[----:B------:R-:W4:Y:S01]  /*0040*/  S2R R16, SR_CTAID.Y ;  /* 0x0000000000107919 */ /* 0x000f220000002600 */
[----:B------:R-:W-:Y:S01]  /*0050*/  HFMA2.MMA R28, -RZ, RZ, 0, 0 ;  /* 0x00000000ff1c7435 */ /* 0x000fe200000001ff */
[----:B------:R-:W-:Y:S01]  /*0060*/  ULDC.64 UR6, c[0x0][0x208] ;  /* 0x0000820000067ab9 */ /* 0x000fe20000000a00 */
[----:B-1----:R-:W-:Y:S01]  /*0070*/  SHF.R.U32.HI R17, RZ, 0x4, R21 ;  /* 0x00000004ff117819 */ /* 0x002fe20000011615 */
[----:B---3--:R-:W-:-:S03]  /*0080*/  IMAD.SHL.U32 R0, R0, 0x10, RZ ;  /* 0x0000001000007824 */ /* 0x008fc600078e00ff */
[----:B------:R-:W-:Y:S01]  /*0090*/  SGXT.U32 R17, R17, 0x3 ;  /* 0x000000031111781a */ /* 0x000fe20000000000 */
[----:B----4-:R-:W-:Y:S01]  /*00a0*/  IMAD.SHL.U32 R16, R16, 0x40, RZ ;  /* 0x0000004010107824 */ /* 0x010fe200078e00ff */
[----:B------:R-:W-:-:S04]  /*00b0*/  LOP3.LUT R10, R0, 0xf, R21, 0xf8, !PT ;  /* 0x0000000f000a7812 */ /* 0x000fc800078ef815 */
[----:B------:R-:W-:Y:S02]  /*00c0*/  LOP3.LUT R2, R16, R17, RZ, 0xfc, !PT ;  /* 0x0000001110027212 */ /* 0x000fe400078efcff */
[----:B------:R-:W-:Y:S02]  /*00d0*/  LOP3.LUT R3, R16, 0x8, R17, 0xfe, !PT ;  /* 0x0000000810037812 */ /* 0x000fe400078efe11 */
[----:B------:R-:W-:Y:S01]  /*00e0*/  LOP3.LUT R4, R16, 0x10, R17, 0xfe, !PT ;  /* 0x0000001010047812 */ /* 0x000fe200078efe11 */
[--C-:B------:R-:W-:Y:S01]  /*00f0*/  IMAD R11, R2, 0x9, R10.reuse ;  /* 0x00000009020b7824 */ /* 0x100fe200078e020a */
        /* <DEDUP_REMOVED lines=10> */
[----:B------:R-:W-:Y:S01]  /*01a0*/  ISETP.GE.AND P0, PT, R10, 0x9, PT ;  /* 0x000000090a00780c */ /* 0x000fe20003f06270 */
[----:B------:R-:W-:-:S02]  /*01b0*/  IMAD R29, R8, 0x9, R10 ;  /* 0x00000009081d7824 */ /* 0x000fc400078e020a */
[----:B------:R-:W-:Y:S02]  /*01c0*/  IMAD R20, R9, 0x9, R10 ;  /* 0x0000000909147824 */ /* 0x000fe400078e020a */
[----:B--2---:R-:W-:-:S04]  /*01d0*/  IMAD.WIDE R2, R11, 0x4, R18 ;  /* 0x000000040b027825 */ /* 0x004fc800078e0212 */
[----:B------:R-:W-:-:S04]  /*01e0*/  IMAD.WIDE R4, R13, 0x4, R18 ;  /* 0x000000040d047825 */ /* 0x000fc800078e0212 */
[----:B------:R-:W-:-:S04]  /*01f0*/  IMAD.WIDE R6, R15, 0x4, R18 ;  /* 0x000000040f067825 */ /* 0x000fc800078e0212 */
[----:B------:R-:W-:Y:S01]  /*0200*/  IMAD.WIDE R8, R23, 0x4, R18 ;  /* 0x0000000417087825 */ /* 0x000fe200078e0212 */
[----:B------:R-:W-:-:S03]  /*0210*/  CS2R R22, SRZ ;  /* 0x0000000000167805 */ /* 0x000fc6000001ff00 */
[--C-:B------:R-:W-:Y:S01]  /*0220*/  IMAD.WIDE R10, R25, 0x4, R18.reuse ;  /* 0x00000004190a7825 */ /* 0x100fe200078e0212 */
[----:B------:R-:W-:Y:S02]  /*0230*/  CS2R R24, SRZ ;  /* 0x0000000000187805 */ /* 0x000fe4000001ff00 */
[----:B------:R1:W2:Y:S01]  /*0240*/  @!P0 LDG.E.EL R23, desc[UR6][R2.64] ;  /* 0x0000000602178981 */ /* 0x0002a2000c2e1900 */
[--C-:B------:R-:W-:Y:S01]  /*0250*/  IMAD.WIDE R12, R27, 0x4, R18.reuse ;  /* 0x000000041b0c7825 */ /* 0x100fe200078e0212 */
[----:B------:R-:W-:Y:S02]  /*0260*/  CS2R R26, SRZ ;  /* 0x00000000001a7805 */ /* 0x000fe4000001ff00 */
[----:B------:R-:W3:Y:S01]  /*0270*/  @!P0 LDG.E.EL R24, desc[UR6][R4.64] ;  /* 0x0000000604188981 */ /* 0x000ee2000c2e1900 */
[----:B------:R-:W-:-:S03]  /*0280*/  IMAD.WIDE R14, R29, 0x4, R18 ;  /* 0x000000041d0e7825 */ /* 0x000fc600078e0212 */
[----:B------:R4:W5:Y:S01]  /*0290*/  @!P0 LDG.E.EL R22, desc[UR6][R8.64] ;  /* 0x0000000608168981 */ /* 0x000962000c2e1900 */
[----:B------:R-:W-:-:S03]  /*02a0*/  IMAD.WIDE R18, R20, 0x4, R18 ;  /* 0x0000000414127825 */ /* 0x000fc600078e0212 */
[----:B------:R1:W5:Y:S01]  /*02b0*/  @!P0 LDG.E.EL R25, desc[UR6][R10.64] ;  /* 0x000000060a198981 */ /* 0x000362000c2e1900 */
[----:B------:R-:W-:-:S03]  /*02c0*/  IMAD.MOV.U32 R20, RZ, RZ, RZ ;  /* 0x000000ffff147224 */ /* 0x000fc600078e00ff */
[----:B------:R-:W5:Y:S04]  /*02d0*/  @!P0 LDG.E.EL R28, desc[UR6][R12.64] ;  /* 0x000000060c1c8981 */ /* 0x000f68000c2e1900 */
[----:B------:R-:W5:Y:S04]  /*02e0*/  @!P0 LDG.E.EL R20, desc[UR6][R6.64] ;  /* 0x0000000606148981 */ /* 0x000f68000c2e1900 */
[----:B------:R-:W5:Y:S04]  /*02f0*/  @!P0 LDG.E.EL R27, desc[UR6][R14.64] ;  /* 0x000000060e1b8981 */ /* 0x000f68000c2e1900 */
[----:B------:R-:W5:Y:S01]  /*0300*/  @!P0 LDG.E.EL R26, desc[UR6][R18.64] ;  /* 0x00000006121a8981 */ /* 0x000f62000c2e1900 */
[----:B------:R-:W4:Y:S01]  /*0310*/  S2UR UR5, SR_CgaCtaId ;  /* 0x00000000000579c3 */ /* 0x000f220000008800 */
[----:B-1----:R-:W-:Y:S01]  /*0320*/  IMAD.SHL.U32 R2, R21, 0x40, RZ ;  /* 0x0000004015027824 */ /* 0x002fe200078e00ff */
[----:B------:R-:W-:-:S04]  /*0330*/  UMOV UR4, 0x400 ;  /* 0x0000040000047882 */ /* 0x000fc80000000000 */
[----:B------:R-:W-:-:S04]  /*0340*/  LOP3.LUT R2, R2, 0x3c0, RZ, 0xc0, !PT ;  /* 0x000003c002027812 */ /* 0x000fc800078ec0ff */
[----:B------:R-:W-:Y:S01]  /*0350*/  LOP3.LUT R3, R2, R17, RZ, 0xfc, !PT ;  /* 0x0000001102037212 */ /* 0x000fe200078efcff */
[----:B0---4-:R-:W-:-:S06]  /*0360*/  UPRMT UR4, UR5, 0x654, UR4 ;  /* 0x0000065405047896 */ /* 0x011fcc0008000004 */
[----:B------:R-:W-:-:S05]  /*0370*/  LEA.HI R2, R2, UR4, RZ, 0x1e ;  /* 0x0000000402027c11 */ /* 0x000fca000f8ff0ff */
[----:B------:R-:W-:Y:S01]  /*0380*/  IMAD R29, R3, 0x4, R2 ;  /* 0x00000004031d7824 */ /* 0x000fe200078e0202 */
[C---:B------:R-:W-:Y:S02]  /*0390*/  LOP3.LUT R2, R21.reuse, 0x70, RZ, 0xc0, !PT ;  /* 0x0000007015027812 */ /* 0x040fe400078ec0ff */
[----:B------:R-:W-:-:S03]  /*03a0*/  SHF.L.U32 R21, R21, 0x2, RZ ;  /* 0x0000000215157819 */ /* 0x000fc600000006ff */
[----:B------:R-:W-:Y:S01]  /*03b0*/  VIADD R3, R2, UR4 ;  /* 0x0000000402037c36 */ /* 0x000fe20008000000 */
[----:B------:R-:W-:-:S05]  /*03c0*/  LOP3.LUT R8, R21, 0x1fc, RZ, 0xc0, !PT ;  /* 0x000001fc15087812 */ /* 0x000fca00078ec0ff */
[----:B------:R-:W-:Y:S01]  /*03d0*/  IMAD R4, R8, 0x4, R3 ;  /* 0x0000000408047824 */ /* 0x000fe200078e0203 */
[----:B------:R-:W-:Y:S01]  /*03e0*/  LOP3.LUT R16, R16, 0x3c, R21, 0xf8, !PT ;  /* 0x0000003c10107812 */ /* 0x000fe200078ef815 */
[----:B------:R-:W0:Y:S04]  /*03f0*/  LDC.64 R2, c[0x0][0x218] ;  /* 0x00008600ff027b82 */ /* 0x000e280000000a00 */
[----:B------:R-:W-:-:S05]  /*0400*/  IMAD.HI R9, R16, 0x2aaaaaab, RZ ;  /* 0x2aaaaaab10097827 */ /* 0x000fca00078e02ff */
[----:B------:R-:W-:-:S04]  /*0410*/  SHF.R.U32.HI R10, RZ, 0x1f, R9 ;  /* 0x0000001fff0a7819 */ /* 0x000fc80000011609 */
[----:B------:R-:W-:Y:S02]  /*0420*/  LEA.HI.SX32 R11, R9, R10, 0x1d ;  /* 0x0000000a090b7211 */ /* 0x000fe400078feaff */
[----:B------:R-:W-:Y:S02]  /*0430*/  LOP3.LUT R10, R8, 0x200, RZ, 0xfc, !PT ;  /* 0x00000200080a7812 */ /* 0x000fe400078efcff */
[----:B------:R-:W-:Y:S01]  /*0440*/  LOP3.LUT R9, R0, R17, RZ, 0xfc, !PT ;  /* 0x0000001100097212 */ /* 0x000fe200078efcff */
[C---:B------:R-:W-:Y:S01]  /*0450*/  IMAD R16, R11.reuse, -0x30, R16 ;  /* 0xffffffd00b107824 */ /* 0x040fe200078e0210 */
[----:B------:R-:W-:Y:S02]  /*0460*/  LOP3.LUT R0, R0, 0x8, R17, 0xfe, !PT ;  /* 0x0000000800007812 */ /* 0x000fe400078efe11 */
[----:B------:R-:W-:Y:S01]  /*0470*/  SHF.R.U32.HI R10, RZ, 0x2, R10 ;  /* 0x00000002ff0a7819 */ /* 0x000fe2000001160a */
[----:B------:R-:W-:Y:S01]  /*0480*/  IMAD R16, R11, 0x1b0, R16 ;  /* 0x000001b00b107824 */ /* 0x000fe200078e0210 */
[----:B------:R-:W-:-:S02]  /*0490*/  ISETP.GE.AND P1, PT, R9, 0x9, PT ;  /* 0x000000090900780c */ /* 0x000fc40003f26270 */
[----:B------:R-:W-:Y:S01]  /*04a0*/  ISETP.GE.AND P0, PT, R0, 0x9, PT ;  /* 0x000000090000780c */ /* 0x000fe20003f06270 */
[----:B------:R-:W-:Y:S01]  /*04b0*/  IMAD R11, R9, 0x30, R16 ;  /* 0x00000030090b7824 */ /* 0x000fe200078e0210 */
[----:B------:R-:W-:-:S04]  /*04c0*/  LOP3.LUT R10, R10, 0xf0, RZ, 0xc0, !PT ;  /* 0x000000f00a0a7812 */ /* 0x000fc800078ec0ff */
[----:B------:R-:W-:Y:S01]  /*04d0*/  IADD3 R9, R10, UR4, RZ ;  /* 0x000000040a097c10 */ /* 0x000fe2000fffe0ff */
[----:B0-----:R-:W-:-:S04]  /*04e0*/  IMAD.WIDE R10, R11, 0x4, R2 ;  /* 0x000000040b0a7825 */ /* 0x001fc800078e0202 */
[----:B------:R-:W-:Y:S01]  /*04f0*/  IMAD R9, R8, 0x4, R9 ;  /* 0x0000000408097824 */ /* 0x000fe200078e0209 */
[----:B--2---:R-:W-:Y:S04]  /*0500*/  STS [R29], R23 ;  /* 0x000000171d007388 */ /* 0x004fe80000000800 */
[----:B---3--:R-:W-:Y:S04]  /*0510*/  STS [R29+0x20], R24 ;  /* 0x000020181d007388 */ /* 0x008fe80000000800 */
[----:B-----5:R-:W-:Y:S04]  /*0520*/  STS [R29+0x60], R22 ;  /* 0x000060161d007388 */ /* 0x020fe80000000800 */
[----:B------:R-:W-:Y:S04]  /*0530*/  STS [R29+0x80], R25 ;  /* 0x000080191d007388 */ /* 0x000fe80000000800 */
[----:B------:R-:W-:Y:S04]  /*0540*/  STS [R29+0xa0], R28 ;  /* 0x0000a01c1d007388 */ /* 0x000fe80000000800 */
[----:B------:R-:W-:Y:S04]  /*0550*/  STS [R29+0x40], R20 ;  /* 0x000040141d007388 */ /* 0x000fe80000000800 */
[----:B------:R-:W-:Y:S04]  /*0560*/  STS [R29+0xc0], R27 ;  /* 0x0000c01b1d007388 */ /* 0x000fe80000000800 */
[----:B------:R-:W-:Y:S01]  /*0570*/  STS [R29+0xe0], R26 ;  /* 0x0000e01a1d007388 */ /* 0x000fe20000000800 */
[----:B------:R-:W-:Y:S06]  /*0580*/  BAR.SYNC.DEFER_BLOCKING 0x0 ;  /* 0x0000000000007b1d */ /* 0x000fec0000010000 */
[----:B------:R-:W0:Y:S04]  /*0590*/  LDS.128 R4, [R4] ;  /* 0x0000000004047984 */ /* 0x000e280000000c00 */
[----:B0-----:R0:W-:Y:S02]  /*05a0*/  @!P1 STG.E.128 desc[UR6][R10.64], R4 ;  /* 0x000000040a009986 */ /* 0x0011e4000c101d06 */
[----:B0-----:R-:W-:Y:S05]  /*05b0*/  @P0 EXIT ;  /* 0x000000000000094d */ /* 0x001fea0003800000 */
[----:B0-----:R-:W0:Y:S01]  /*05c0*/  LDS.128 R8, [R9+0x800] ;  /* 0x0008000009087984 */ /* 0x001e220000000c00 */
[----:B------:R-:W-:-:S04]  /*05d0*/  IMAD R5, R0, 0x30, R16 ;  /* 0x0000003000057824 */ /* 0x000fc800078e0210 */
[----:B------:R-:W-:-:S05]  /*05e0*/  IMAD.WIDE R2, R5, 0x4, R2 ;  /* 0x0000000405027825 */ /* 0x000fca00078e0202 */
[----:B0-----:R-:W-:Y:S01]  /*05f0*/  STG.E.128 desc[UR6][R2.64], R8 ;  /* 0x0000000802007986 */ /* 0x001fe2000c101d06 */
[----:B------:R-:W-:Y:S05]  /*0600*/  EXIT ;  /* 0x000000000000794d */ /* 0x000fea0003800000 */
.L_x_0:
[----:B------:R-:W-:-:S00]  /*0610*/  BRA `(.L_x_0) ;  /* 0xfffffffc00fc7947 */ /* 0x000fc0000383ffff */
[----:B------:R-:W-:-:S00]  /*0620*/  NOP ;  /* 0x0000000000007918 */ /* 0x000fc00000000000 */
        /* <DEDUP_REMOVED lines=13> */
.L_x_1:


//--------------------- .nv.shared.triton_poi_fused_convolution_21 --------------------------
	.section	.nv.shared.triton_poi_fused_convolution_21,"aw",@nobits
	.sectionflags	@""
	.align	16
	.zero		1024


//--------------------- .nv.constant0.triton_poi_fused_convolution_21 --------------------------
	.section	.nv.constant0.triton_poi_fused_convolution_21,"a",@progbits
	.sectionflags	@""
	.align	4
.nv.constant0.triton_poi_fused_convolution_21:
	.zero		552
